//
// Generated by NVIDIA NVVM Compiler
//
// Compiler Build ID: CL-36424714
// Cuda compilation tools, release 13.0, V13.0.88
// Based on NVVM 20.0.0
//

.version 9.0
.target sm_100
.address_size 64

	// .globl	_Z10gemmKerneliiiPKfS0_Pf
.extern .func  (.param .b32 func_retval0) vprintf
(
	.param .b64 vprintf_param_0,
	.param .b64 vprintf_param_1
)
;
.global .align 1 .b8 $str[22] = {120, 47, 114, 111, 119, 58, 37, 100, 32, 121, 47, 99, 111, 108, 117, 109, 110, 58, 37, 100, 10};

.visible .entry _Z10gemmKerneliiiPKfS0_Pf(
	.param .u32 _Z10gemmKerneliiiPKfS0_Pf_param_0,
	.param .u32 _Z10gemmKerneliiiPKfS0_Pf_param_1,
	.param .u32 _Z10gemmKerneliiiPKfS0_Pf_param_2,
	.param .u64 .ptr .align 1 _Z10gemmKerneliiiPKfS0_Pf_param_3,
	.param .u64 .ptr .align 1 _Z10gemmKerneliiiPKfS0_Pf_param_4,
	.param .u64 .ptr .align 1 _Z10gemmKerneliiiPKfS0_Pf_param_5
)
{
	.local .align 8 .b8 	__local_depot0[8];
	.reg .b64 	%SP;
	.reg .b64 	%SPL;
	.reg .pred 	%p<13>;
	.reg .b32 	%r<94>;
	.reg .b32 	%f<68>;
	.reg .b64 	%rd<73>;

	mov.u64 	%SPL, __local_depot0;
	cvta.local.u64 	%SP, %SPL;
	ld.param.u32 	%r46, [_Z10gemmKerneliiiPKfS0_Pf_param_0];
	ld.param.u32 	%r44, [_Z10gemmKerneliiiPKfS0_Pf_param_1];
	ld.param.u32 	%r45, [_Z10gemmKerneliiiPKfS0_Pf_param_2];
	ld.param.u64 	%rd4, [_Z10gemmKerneliiiPKfS0_Pf_param_3];
	ld.param.u64 	%rd5, [_Z10gemmKerneliiiPKfS0_Pf_param_4];
	ld.param.u64 	%rd3, [_Z10gemmKerneliiiPKfS0_Pf_param_5];
	cvta.to.global.u64 	%rd1, %rd5;
	cvta.to.global.u64 	%rd2, %rd4;
	add.u64 	%rd6, %SP, 0;
	add.u64 	%rd7, %SPL, 0;
	mov.u32 	%r47, %ctaid.x;
	mov.u32 	%r48, %ntid.x;
	mul.lo.s32 	%r1, %r47, %r48;
	mov.u32 	%r2, %tid.x;
	add.s32 	%r3, %r1, %r2;
	mov.u32 	%r49, %ctaid.y;
	mov.u32 	%r50, %ntid.y;
	mov.u32 	%r51, %tid.y;
	mad.lo.s32 	%r4, %r49, %r50, %r51;
	st.local.v2.u32 	[%rd7], {%r4, %r3};
	mov.u64 	%rd8, $str;
	cvta.global.u64 	%rd9, %rd8;
	{ // callseq 0, 0
	.param .b64 param0;
	st.param.b64 	[param0], %rd9;
	.param .b64 param1;
	st.param.b64 	[param1], %rd6;
	.param .b32 retval0;
	call.uni (retval0), 
	vprintf, 
	(
	param0, 
	param1
	);
	ld.param.b32 	%r52, [retval0];
	} // callseq 0
	setp.ge.u32 	%p1, %r4, %r46;
	setp.ge.u32 	%p2, %r3, %r44;
	or.pred  	%p3, %p1, %p2;
	@%p3 bra 	$L__BB0_14;
	setp.lt.s32 	%p4, %r45, 1;
	mov.f32 	%f67, 0f00000000;
	@%p4 bra 	$L__BB0_13;
	mul.lo.s32 	%r5, %r45, %r4;
	and.b32  	%r6, %r45, 7;
	setp.lt.u32 	%p5, %r45, 8;
	mov.f32 	%f67, 0f00000000;
	mov.b32 	%r92, 0;
	@%p5 bra 	$L__BB0_5;
	and.b32  	%r92, %r45, 2147483640;
	neg.s32 	%r90, %r92;
	add.s32 	%r55, %r2, %r44;
	add.s32 	%r89, %r55, %r1;
	shl.b32 	%r10, %r44, 3;
	shl.b32 	%r56, %r44, 1;
	add.s32 	%r88, %r3, %r56;
	mad.lo.s32 	%r87, %r44, 3, %r3;
	shl.b32 	%r57, %r44, 2;
	add.s32 	%r86, %r3, %r57;
	mad.lo.s32 	%r85, %r44, 5, %r3;
	mad.lo.s32 	%r84, %r44, 6, %r3;
	mad.lo.s32 	%r83, %r44, 7, %r3;
	add.s32 	%r81, %r5, 3;
	mov.f32 	%f67, 0f00000000;
	mov.u32 	%r82, %r3;
$L__BB0_4:
	.pragma "nounroll";
	add.s32 	%r58, %r81, -3;
	mul.wide.u32 	%rd10, %r58, 4;
	add.s64 	%rd11, %rd2, %rd10;
	ld.global.f32 	%f17, [%rd11];
	mul.wide.u32 	%rd12, %r82, 4;
	add.s64 	%rd13, %rd1, %rd12;
	ld.global.f32 	%f18, [%rd13];
	fma.rn.f32 	%f19, %f17, %f18, %f67;
	add.s32 	%r59, %r81, -2;
	mul.wide.u32 	%rd14, %r59, 4;
	add.s64 	%rd15, %rd2, %rd14;
	ld.global.f32 	%f20, [%rd15];
	mul.wide.u32 	%rd16, %r89, 4;
	add.s64 	%rd17, %rd1, %rd16;
	ld.global.f32 	%f21, [%rd17];
	fma.rn.f32 	%f22, %f20, %f21, %f19;
	add.s32 	%r60, %r81, -1;
	mul.wide.u32 	%rd18, %r60, 4;
	add.s64 	%rd19, %rd2, %rd18;
	ld.global.f32 	%f23, [%rd19];
	mul.wide.u32 	%rd20, %r88, 4;
	add.s64 	%rd21, %rd1, %rd20;
	ld.global.f32 	%f24, [%rd21];
	fma.rn.f32 	%f25, %f23, %f24, %f22;
	add.s32 	%r61, %r81, 4;
	mul.wide.u32 	%rd22, %r81, 4;
	add.s64 	%rd23, %rd2, %rd22;
	ld.global.f32 	%f26, [%rd23];
	mul.wide.u32 	%rd24, %r87, 4;
	add.s64 	%rd25, %rd1, %rd24;
	ld.global.f32 	%f27, [%rd25];
	fma.rn.f32 	%f28, %f26, %f27, %f25;
	add.s32 	%r62, %r81, 1;
	mul.wide.u32 	%rd26, %r62, 4;
	add.s64 	%rd27, %rd2, %rd26;
	ld.global.f32 	%f29, [%rd27];
	mul.wide.u32 	%rd28, %r86, 4;
	add.s64 	%rd29, %rd1, %rd28;
	ld.global.f32 	%f30, [%rd29];
	fma.rn.f32 	%f31, %f29, %f30, %f28;
	add.s32 	%r63, %r81, 2;
	mul.wide.u32 	%rd30, %r63, 4;
	add.s64 	%rd31, %rd2, %rd30;
	ld.global.f32 	%f32, [%rd31];
	mul.wide.u32 	%rd32, %r85, 4;
	add.s64 	%rd33, %rd1, %rd32;
	ld.global.f32 	%f33, [%rd33];
	fma.rn.f32 	%f34, %f32, %f33, %f31;
	add.s32 	%r64, %r81, 3;
	mul.wide.u32 	%rd34, %r64, 4;
	add.s64 	%rd35, %rd2, %rd34;
	ld.global.f32 	%f35, [%rd35];
	mul.wide.u32 	%rd36, %r84, 4;
	add.s64 	%rd37, %rd1, %rd36;
	ld.global.f32 	%f36, [%rd37];
	fma.rn.f32 	%f37, %f35, %f36, %f34;
	mul.wide.u32 	%rd38, %r61, 4;
	add.s64 	%rd39, %rd2, %rd38;
	ld.global.f32 	%f38, [%rd39];
	mul.wide.u32 	%rd40, %r83, 4;
	add.s64 	%rd41, %rd1, %rd40;
	ld.global.f32 	%f39, [%rd41];
	fma.rn.f32 	%f67, %f38, %f39, %f37;
	add.s32 	%r90, %r90, 8;
	add.s32 	%r89, %r89, %r10;
	add.s32 	%r88, %r88, %r10;
	add.s32 	%r87, %r87, %r10;
	add.s32 	%r86, %r86, %r10;
	add.s32 	%r85, %r85, %r10;
	add.s32 	%r84, %r84, %r10;
	add.s32 	%r83, %r83, %r10;
	add.s32 	%r82, %r82, %r10;
	add.s32 	%r81, %r81, 8;
	setp.ne.s32 	%p6, %r90, 0;
	@%p6 bra 	$L__BB0_4;
$L__BB0_5:
	setp.eq.s32 	%p7, %r6, 0;
	@%p7 bra 	$L__BB0_13;
	and.b32  	%r39, %r45, 3;
	setp.lt.u32 	%p8, %r6, 4;
	@%p8 bra 	$L__BB0_8;
	add.s32 	%r65, %r92, %r5;
	mul.wide.u32 	%rd42, %r65, 4;
	add.s64 	%rd43, %rd2, %rd42;
	ld.global.f32 	%f41, [%rd43];
	mad.lo.s32 	%r66, %r92, %r44, %r3;
	mul.wide.u32 	%rd44, %r66, 4;
	add.s64 	%rd45, %rd1, %rd44;
	ld.global.f32 	%f42, [%rd45];
	fma.rn.f32 	%f43, %f41, %f42, %f67;
	add.s32 	%r67, %r65, 1;
	mul.wide.u32 	%rd46, %r67, 4;
	add.s64 	%rd47, %rd2, %rd46;
	ld.global.f32 	%f44, [%rd47];
	add.s32 	%r68, %r66, %r44;
	mul.wide.u32 	%rd48, %r68, 4;
	add.s64 	%rd49, %rd1, %rd48;
	ld.global.f32 	%f45, [%rd49];
	fma.rn.f32 	%f46, %f44, %f45, %f43;
	add.s32 	%r69, %r65, 2;
	mul.wide.u32 	%rd50, %r69, 4;
	add.s64 	%rd51, %rd2, %rd50;
	ld.global.f32 	%f47, [%rd51];
	add.s32 	%r70, %r68, %r44;
	mul.wide.u32 	%rd52, %r70, 4;
	add.s64 	%rd53, %rd1, %rd52;
	ld.global.f32 	%f48, [%rd53];
	fma.rn.f32 	%f49, %f47, %f48, %f46;
	add.s32 	%r71, %r65, 3;
	mul.wide.u32 	%rd54, %r71, 4;
	add.s64 	%rd55, %rd2, %rd54;
	ld.global.f32 	%f50, [%rd55];
	add.s32 	%r72, %r70, %r44;
	mul.wide.u32 	%rd56, %r72, 4;
	add.s64 	%rd57, %rd1, %rd56;
	ld.global.f32 	%f51, [%rd57];
	fma.rn.f32 	%f67, %f50, %f51, %f49;
	add.s32 	%r92, %r92, 4;
$L__BB0_8:
	setp.eq.s32 	%p9, %r39, 0;
	@%p9 bra 	$L__BB0_13;
	setp.eq.s32 	%p10, %r39, 1;
	@%p10 bra 	$L__BB0_11;
	add.s32 	%r73, %r92, %r5;
	mul.wide.u32 	%rd58, %r73, 4;
	add.s64 	%rd59, %rd2, %rd58;
	ld.global.f32 	%f53, [%rd59];
	mad.lo.s32 	%r74, %r92, %r44, %r3;
	mul.wide.u32 	%rd60, %r74, 4;
	add.s64 	%rd61, %rd1, %rd60;
	ld.global.f32 	%f54, [%rd61];
	fma.rn.f32 	%f55, %f53, %f54, %f67;
	add.s32 	%r75, %r73, 1;
	mul.wide.u32 	%rd62, %r75, 4;
	add.s64 	%rd63, %rd2, %rd62;
	ld.global.f32 	%f56, [%rd63];
	add.s32 	%r76, %r74, %r44;
	mul.wide.u32 	%rd64, %r76, 4;
	add.s64 	%rd65, %rd1, %rd64;
	ld.global.f32 	%f57, [%rd65];
	fma.rn.f32 	%f67, %f56, %f57, %f55;
	add.s32 	%r92, %r92, 2;
$L__BB0_11:
	and.b32  	%r77, %r45, 1;
	setp.eq.b32 	%p11, %r77, 1;
	not.pred 	%p12, %p11;
	@%p12 bra 	$L__BB0_13;
	add.s32 	%r78, %r92, %r5;
	mul.wide.u32 	%rd66, %r78, 4;
	add.s64 	%rd67, %rd2, %rd66;
	ld.global.f32 	%f58, [%rd67];
	mad.lo.s32 	%r79, %r92, %r44, %r3;
	mul.wide.u32 	%rd68, %r79, 4;
	add.s64 	%rd69, %rd1, %rd68;
	ld.global.f32 	%f59, [%rd69];
	fma.rn.f32 	%f67, %f58, %f59, %f67;
$L__BB0_13:
	mad.lo.s32 	%r80, %r44, %r4, %r3;
	cvta.to.global.u64 	%rd70, %rd3;
	mul.wide.u32 	%rd71, %r80, 4;
	add.s64 	%rd72, %rd70, %rd71;
	st.global.f32 	[%rd72], %f67;
$L__BB0_14:
	ret;

}


// ===== COMPILED SASS (sm_100) =====

	.target	sm_100

	.elftype	@"ET_EXEC"


//--------------------- .note.nv.tkinfo           --------------------------
	.section	.note.nv.tkinfo,"",@"SHT_NOTE"
	.sectionflags	@"SHF_NOTE_NV_TKINFO"
	.tkinfo
        /*0018*/ 	.word	0x00000002
        /*0030*/ 	.string	""
        /*0030*/ 	.string	"ptxas"
        /*0030*/ 	.string	"Cuda compilation tools, release 13.0, V13.0.88"
        /*0030*/ 	.string	"Build cuda_13.0.r13.0/compiler.36424714_0"
        /*0030*/ 	.string	"-arch sm_100 -m 64 "



//--------------------- .note.nv.cuinfo           --------------------------
	.section	.note.nv.cuinfo,"",@"SHT_NOTE"
	.sectionflags	@"SHF_NOTE_NV_CUINFO"
        /*0018*/ 	.short	0x0002
        /*001a*/ 	.short	0x0064
        /*001c*/ 	.short	0x0082
	.zero		2


//--------------------- .nv.info                  --------------------------
	.section	.nv.info,"",@"SHT_CUDA_INFO"
	.align	4


	//----- nvinfo : EIATTR_REGCOUNT
	.align		4
        /*0000*/ 	.byte	0x04, 0x2f
        /*0002*/ 	.short	(.L_2 - .L_1)
	.align		4
.L_1:
        /*0004*/ 	.word	index@(_Z10gemmKerneliiiPKfS0_Pf)
        /*0008*/ 	.word	0x00000020


	//----- nvinfo : EIATTR_FRAME_SIZE
	.align		4
.L_2:
        /*000c*/ 	.byte	0x04, 0x11
        /*000e*/ 	.short	(.L_4 - .L_3)
	.align		4
.L_3:
        /*0010*/ 	.word	index@(_Z10gemmKerneliiiPKfS0_Pf)
        /*0014*/ 	.word	0x00000008


	//----- nvinfo : EIATTR_MIN_STACK_SIZE
	.align		4
.L_4:
        /*0018*/ 	.byte	0x04, 0x12
        /*001a*/ 	.short	(.L_6 - .L_5)
	.align		4
.L_5:
        /*001c*/ 	.word	index@(_Z10gemmKerneliiiPKfS0_Pf)
        /*0020*/ 	.word	0x00000008
.L_6:


//--------------------- .nv.compat                --------------------------
	.section	.nv.compat,"",@"SHT_CUDA_COMPAT_INFO"
	.align	4
        /*0000*/ 	.byte	0x02, 0x09, 0x00, 0x00, 0x02, 0x02, 0x01, 0x00, 0x02, 0x05, 0x05, 0x00, 0x03, 0x07, 0x01, 0x01
        /*0010*/ 	.byte	0x02, 0x03, 0x00, 0x00, 0x02, 0x06, 0x01, 0x00, 0x04, 0x0b, 0x08, 0x00, 0x09, 0x00, 0x00, 0x00
        /*0020*/ 	.byte	0x00, 0x00, 0x00, 0x00


//--------------------- .nv.info._Z10gemmKerneliiiPKfS0_Pf --------------------------
	.section	.nv.info._Z10gemmKerneliiiPKfS0_Pf,"",@"SHT_CUDA_INFO"
	.sectionflags	@""
	.align	4


	//----- nvinfo : EIATTR_CUDA_API_VERSION
	.align		4
        /*0000*/ 	.byte	0x04, 0x37
        /*0002*/ 	.short	(.L_8 - .L_7)
.L_7:
        /*0004*/ 	.word	0x00000082


	//----- nvinfo : EIATTR_KPARAM_INFO
	.align		4
.L_8:
        /*0008*/ 	.byte	0x04, 0x17
        /*000a*/ 	.short	(.L_10 - .L_9)
.L_9:
        /*000c*/ 	.word	0x00000000
        /*0010*/ 	.short	0x0005
        /*0012*/ 	.short	0x0020
        /*0014*/ 	.byte	0x00, 0xf5, 0x21, 0x00


	//----- nvinfo : EIATTR_KPARAM_INFO
	.align		4
.L_10:
        /*0018*/ 	.byte	0x04, 0x17
        /*001a*/ 	.short	(.L_12 - .L_11)
.L_11:
        /*001c*/ 	.word	0x00000000
        /*0020*/ 	.short	0x0004
        /*0022*/ 	.short	0x0018
        /*0024*/ 	.byte	0x00, 0xf5, 0x21, 0x00


	//----- nvinfo : EIATTR_KPARAM_INFO
	.align		4
.L_12:
        /*0028*/ 	.byte	0x04, 0x17
        /*002a*/ 	.short	(.L_14 - .L_13)
.L_13:
        /*002c*/ 	.word	0x00000000
        /*0030*/ 	.short	0x0003
        /*0032*/ 	.short	0x0010
        /*0034*/ 	.byte	0x00, 0xf5, 0x21, 0x00


	//----- nvinfo : EIATTR_KPARAM_INFO
	.align		4
.L_14:
        /*0038*/ 	.byte	0x04, 0x17
        /*003a*/ 	.short	(.L_16 - .L_15)
.L_15:
        /*003c*/ 	.word	0x00000000
        /*0040*/ 	.short	0x0002
        /*0042*/ 	.short	0x0008
        /*0044*/ 	.byte	0x00, 0xf0, 0x11, 0x00


	//----- nvinfo : EIATTR_KPARAM_INFO
	.align		4
.L_16:
        /*0048*/ 	.byte	0x04, 0x17
        /*004a*/ 	.short	(.L_18 - .L_17)
.L_17:
        /*004c*/ 	.word	0x00000000
        /*0050*/ 	.short	0x0001
        /*0052*/ 	.short	0x0004
        /*0054*/ 	.byte	0x00, 0xf0, 0x11, 0x00


	//----- nvinfo : EIATTR_KPARAM_INFO
	.align		4
.L_18:
        /*0058*/ 	.byte	0x04, 0x17
        /*005a*/ 	.short	(.L_20 - .L_19)
.L_19:
        /*005c*/ 	.word	0x00000000
        /*0060*/ 	.short	0x0000
        /*0062*/ 	.short	0x0000
        /*0064*/ 	.byte	0x00, 0xf0, 0x11, 0x00


	//----- nvinfo : EIATTR_SPARSE_MMA_MASK
	.align		4
.L_20:
        /*0068*/ 	.byte	0x03, 0x50
        /*006a*/ 	.short	0x0000


	//----- nvinfo : EIATTR_MAXREG_COUNT
	.align		4
        /*006c*/ 	.byte	0x03, 0x1b
        /*006e*/ 	.short	0x00ff


	//----- nvinfo : EIATTR_EXTERNS
	.align		4
        /*0070*/ 	.byte	0x04, 0x0f
        /*0072*/ 	.short	(.L_22 - .L_21)


	//   ....[0]....
	.align		4
.L_21:
        /*0074*/ 	.word	index@(vprintf)


	//----- nvinfo : EIATTR_MERCURY_ISA_VERSION
	.align		4
.L_22:
        /*0078*/ 	.byte	0x03, 0x5f
        /*007a*/ 	.short	0x0101


	//----- nvinfo : EIATTR_VRC_CTA_INIT_COUNT
	.align		4
        /*007c*/ 	.byte	0x02, 0x4a
	.zero		1
	.zero		1


	//----- nvinfo : EIATTR_SYSCALL_OFFSETS
	.align		4
        /*0080*/ 	.byte	0x04, 0x46
        /*0082*/ 	.short	(.L_24 - .L_23)


	//   ....[0]....
.L_23:
        /*0084*/ 	.word	0x00000160


	//----- nvinfo : EIATTR_EXIT_INSTR_OFFSETS
	.align		4
.L_24:
        /*0088*/ 	.byte	0x04, 0x1c
        /*008a*/ 	.short	(.L_26 - .L_25)


	//   ....[0]....
.L_25:
        /*008c*/ 	.word	0x000001a0


	//   ....[1]....
        /*0090*/ 	.word	0x00000d30


	//----- nvinfo : EIATTR_CRS_STACK_SIZE
	.align		4
.L_26:
        /*0094*/ 	.byte	0x04, 0x1e
        /*0096*/ 	.short	(.L_28 - .L_27)
.L_27:
        /*0098*/ 	.word	0x00000000


	//----- nvinfo : EIATTR_CBANK_PARAM_SIZE
	.align		4
.L_28:
        /*009c*/ 	.byte	0x03, 0x19
        /*009e*/ 	.short	0x0028


	//----- nvinfo : EIATTR_PARAM_CBANK
	.align		4
        /*00a0*/ 	.byte	0x04, 0x0a
        /*00a2*/ 	.short	(.L_30 - .L_29)
	.align		4
.L_29:
        /*00a4*/ 	.word	index@(.nv.constant0._Z10gemmKerneliiiPKfS0_Pf)
        /*00a8*/ 	.short	0x0380
        /*00aa*/ 	.short	0x0028


	//----- nvinfo : EIATTR_SW_WAR
	.align		4
.L_30:
        /*00ac*/ 	.byte	0x04, 0x36
        /*00ae*/ 	.short	(.L_32 - .L_31)
.L_31:
        /*00b0*/ 	.word	0x00000008
.L_32:


//--------------------- .nv.callgraph             --------------------------
	.section	.nv.callgraph,"",@"SHT_CUDA_CALLGRAPH"
	.align	4
	.sectionentsize	8
	.align		4
        /*0000*/ 	.word	0x00000000
	.align		4
        /*0004*/ 	.word	0xffffffff
	.align		4
        /*0008*/ 	.word	index@(_Z10gemmKerneliiiPKfS0_Pf)
	.align		4
        /*000c*/ 	.word	index@(vprintf)
	.align		4
        /*0010*/ 	.word	0x00000000
	.align		4
        /*0014*/ 	.word	0xfffffffe
	.align		4
        /*0018*/ 	.word	0x00000000
	.align		4
        /*001c*/ 	.word	0xfffffffd
	.align		4
        /*0020*/ 	.word	0x00000000
	.align		4
        /*0024*/ 	.word	0xfffffffc


//--------------------- .nv.constant4             --------------------------
	.section	.nv.constant4,"a",@progbits
	.align	8
	.align		8
.nv.constant4:
        /*0000*/ 	.dword	vprintf
	.align		8
        /*0008*/ 	.dword	$str


//--------------------- .text._Z10gemmKerneliiiPKfS0_Pf --------------------------
	.section	.text._Z10gemmKerneliiiPKfS0_Pf,"ax",@progbits
	.align	128
        .global         _Z10gemmKerneliiiPKfS0_Pf
        .type           _Z10gemmKerneliiiPKfS0_Pf,@function
        .size           _Z10gemmKerneliiiPKfS0_Pf,(.L_x_6 - _Z10gemmKerneliiiPKfS0_Pf)
        .other          _Z10gemmKerneliiiPKfS0_Pf,@"STO_CUDA_ENTRY STV_DEFAULT"
_Z10gemmKerneliiiPKfS0_Pf:
.text._Z10gemmKerneliiiPKfS0_Pf:
[----:B------:R-:W0:Y:S01]  /*0000*/  LDC R1, c[0x0][0x37c] ;  /* 0x0000df00ff017b82 */ /* 0x000e220000000800 */
[----:B------:R-:W1:Y:S07]  /*0010*/  S2R R3, SR_TID.Y ;  /* 0x0000000000037919 */ /* 0x000e6e0000002200 */
[----:B------:R-:W2:Y:S01]  /*0020*/  S2UR UR36, SR_CTAID.X ;  /* 0x00000000002479c3 */ /* 0x000ea20000002500 */
[----:B------:R-:W3:Y:S01]  /*0030*/  LDCU UR5, c[0x0][0x2fc] ;  /* 0x00005f80ff0577ac */ /* 0x000ee20008000800 */
[----:B0-----:R-:W-:Y:S01]  /*0040*/  IADD3 R1, PT, PT, R1, -0x8, RZ ;  /* 0xfffffff801017810 */ /* 0x001fe20007ffe0ff */
[----:B------:R-:W0:Y:S01]  /*0050*/  S2R R18, SR_TID.X ;  /* 0x0000000000127919 */ /* 0x000e220000002100 */
[----:B------:R-:W-:Y:S01]  /*0060*/  MOV R0, 0x0 ;  /* 0x0000000000007802 */ /* 0x000fe20000000f00 */
[----:B------:R-:W2:Y:S03]  /*0070*/  LDCU UR4, c[0x0][0x360] ;  /* 0x00006c00ff0477ac */ /* 0x000ea60008000800 */
[----:B------:R-:W1:Y:S08]  /*0080*/  S2UR UR6, SR_CTAID.Y ;  /* 0x00000000000679c3 */ /* 0x000e700000002600 */
[----:B------:R-:W1:Y:S01]  /*0090*/  LDC R16, c[0x0][0x364] ;  /* 0x0000d900ff107b82 */ /* 0x000e620000000800 */
[----:B--2---:R-:W-:Y:S01]  /*00a0*/  UIMAD UR36, UR36, UR4, URZ ;  /* 0x00000004242472a4 */ /* 0x004fe2000f8e02ff */
[----:B------:R-:W2:Y:S05]  /*00b0*/  LDCU UR4, c[0x0][0x2f8] ;  /* 0x00005f00ff0477ac */ /* 0x000eaa0008000800 */
[----:B0-----:R-:W-:Y:S01]  /*00c0*/  IADD3 R17, PT, PT, R18, UR36, RZ ;  /* 0x0000002412117c10 */ /* 0x001fe2000fffe0ff */
[----:B-1----:R-:W-:Y:S01]  /*00d0*/  IMAD R16, R16, UR6, R3 ;  /* 0x0000000610107c24 */ /* 0x002fe2000f8e0203 */
[----:B------:R-:W0:Y:S01]  /*00e0*/  LDCU.64 UR6, c[0x4][0x8] ;  /* 0x01000100ff0677ac */ /* 0x000e220008000a00 */
[----:B------:R1:W4:Y:S01]  /*00f0*/  LDC.64 R2, c[0x4][R0] ;  /* 0x0100000000027b82 */ /* 0x0003220000000a00 */
[----:B--2---:R-:W-:-:S02]  /*0100*/  IADD3 R6, P0, PT, R1, UR4, RZ ;  /* 0x0000000401067c10 */ /* 0x004fc4000ff1e0ff */
[----:B------:R1:W-:Y:S03]  /*0110*/  STL.64 [R1], R16 ;  /* 0x0000001001007387 */ /* 0x0003e60000100a00 */
[----:B---3--:R-:W-:Y:S02]  /*0120*/  IMAD.X R7, RZ, RZ, UR5, P0 ;  /* 0x00000005ff077e24 */ /* 0x008fe400080e06ff */
[----:B0-----:R-:W-:Y:S01]  /*0130*/  IMAD.U32 R4, RZ, RZ, UR6 ;  /* 0x00000006ff047e24 */ /* 0x001fe2000f8e00ff */
[----:B-1----:R-:W-:-:S07]  /*0140*/  MOV R5, UR7 ;  /* 0x0000000700057c02 */ /* 0x002fce0008000f00 */
[----:B------:R-:W-:-:S07]  /*0150*/  LEPC R20, `(.L_x_0) ;  /* 0x000000001014794e */ /* 0x000fce0000000000 */
[----:B----4-:R-:W-:Y:S05]  /*0160*/  CALL.ABS.NOINC R2 ;  /* 0x0000000002007343 */ /* 0x010fea0003c00000 */
.L_x_0:
[----:B------:R-:W0:Y:S02]  /*0170*/  LDC.64 R4, c[0x0][0x380] ;  /* 0x0000e000ff047b82 */ /* 0x000e240000000a00 */
[----:B0-----:R-:W-:-:S04]  /*0180*/  ISETP.GE.U32.AND P0, PT, R17, R5, PT ;  /* 0x000000051100720c */ /* 0x001fc80003f06070 */
[----:B------:R-:W-:-:S13]  /*0190*/  ISETP.GE.U32.OR P0, PT, R16, R4, P0 ;  /* 0x000000041000720c */ /* 0x000fda0000706470 */
[----:B------:R-:W-:Y:S05]  /*01a0*/  @P0 EXIT ;  /* 0x000000000000094d */ /* 0x000fea0003800000 */
[----:B------:R-:W0:Y:S01]  /*01b0*/  LDC R3, c[0x0][0x388] ;  /* 0x0000e200ff037b82 */ /* 0x000e220000000800 */
[----:B------:R-:W-:-:S07]  /*01c0*/  HFMA2 R24, -RZ, RZ, 0, 0 ;  /* 0x00000000ff187431 */ /* 0x000fce00000001ff */
[----:B------:R-:W1:Y:S01]  /*01d0*/  LDC.64 R14, c[0x0][0x358] ;  /* 0x0000d600ff0e7b82 */ /* 0x000e620000000a00 */
[----:B0-----:R-:W-:-:S13]  /*01e0*/  ISETP.GE.AND P0, PT, R3, 0x1, PT ;  /* 0x000000010300780c */ /* 0x001fda0003f06270 */
[----:B-1----:R-:W-:Y:S05]  /*01f0*/  @!P0 BRA `(.L_x_1) ;  /* 0x0000000800b48947 */ /* 0x002fea0003800000 */
[C---:B------:R-:W-:Y:S01]  /*0200*/  ISETP.GE.U32.AND P1, PT, R3.reuse, 0x8, PT ;  /* 0x000000080300780c */ /* 0x040fe20003f26070 */
[----:B------:R-:W-:Y:S01]  /*0210*/  IMAD.MOV.U32 R4, RZ, RZ, RZ ;  /* 0x000000ffff047224 */ /* 0x000fe200078e00ff */
[----:B------:R-:W-:Y:S02]  /*0220*/  LOP3.LUT R2, R3, 0x7, RZ, 0xc0, !PT ;  /* 0x0000000703027812 */ /* 0x000fe400078ec0ff */
[----:B------:R-:W-:Y:S02]  /*0230*/  MOV R24, RZ ;  /* 0x000000ff00187202 */ /* 0x000fe40000000f00 */
[----:B------:R-:W-:-:S07]  /*0240*/  ISETP.NE.AND P0, PT, R2, RZ, PT ;  /* 0x000000ff0200720c */ /* 0x000fce0003f05270 */
[----:B------:R-:W-:Y:S06]  /*0250*/  @!P1 BRA `(.L_x_2) ;  /* 0x0000000400449947 */ /* 0x000fec0003800000 */
[----:B------:R-:W-:Y:S01]  /*0260*/  LOP3.LUT R4, R3, 0x7ffffff8, RZ, 0xc0, !PT ;  /* 0x7ffffff803047812 */ /* 0x000fe200078ec0ff */
[----:B------:R-:W-:Y:S01]  /*0270*/  BSSY.RECONVERGENT B0, `(.L_x_2) ;  /* 0x000004f000007945 */ /* 0x000fe20003800200 */
[C---:B------:R-:W-:Y:S01]  /*0280*/  IADD3 R0, PT, PT, R5.reuse, UR36, R18 ;  /* 0x0000002405007c10 */ /* 0x040fe2000fffe012 */
[C-C-:B------:R-:W-:Y:S01]  /*0290*/  IMAD R8, R5.reuse, 0x3, R17.reuse ;  /* 0x0000000305087824 */ /* 0x140fe200078e0211 */
[CC--:B------:R-:W-:Y:S01]  /*02a0*/  LEA R6, R5.reuse, R17.reuse, 0x1 ;  /* 0x0000001105067211 */ /* 0x0c0fe200078e08ff */
[C-C-:B------:R-:W-:Y:S01]  /*02b0*/  IMAD R12, R5.reuse, 0x5, R17.reuse ;  /* 0x00000005050c7824 */ /* 0x140fe200078e0211 */
[CC--:B------:R-:W-:Y:S01]  /*02c0*/  LEA R10, R5.reuse, R17.reuse, 0x2 ;  /* 0x00000011050a7211 */ /* 0x0c0fe200078e10ff */
[C-C-:B------:R-:W-:Y:S01]  /*02d0*/  IMAD R7, R5.reuse, 0x6, R17.reuse ;  /* 0x0000000605077824 */ /* 0x140fe200078e0211 */
[----:B------:R-:W-:Y:S01]  /*02e0*/  MOV R11, R17 ;  /* 0x00000011000b7202 */ /* 0x000fe20000000f00 */
[----:B------:R-:W-:Y:S01]  /*02f0*/  IMAD R9, R5, 0x7, R17 ;  /* 0x0000000705097824 */ /* 0x000fe200078e0211 */
[----:B------:R-:W-:Y:S01]  /*0300*/  IADD3 R25, PT, PT, -R4, RZ, RZ ;  /* 0x000000ff04197210 */ /* 0x000fe20007ffe1ff */
[----:B------:R-:W-:-:S02]  /*0310*/  IMAD R13, R16, R3, 0x3 ;  /* 0x00000003100d7424 */ /* 0x000fc400078e0203 */
[----:B------:R-:W-:-:S07]  /*0320*/  IMAD.MOV.U32 R24, RZ, RZ, RZ ;  /* 0x000000ffff187224 */ /* 0x000fce00078e00ff */
.L_x_3:
[----:B------:R-:W0:Y:S01]  /*0330*/  LDC.64 R20, c[0x0][0x390] ;  /* 0x0000e400ff147b82 */ /* 0x000e220000000a00 */
[C---:B------:R-:W-:Y:S01]  /*0340*/  R2UR UR4, R14.reuse ;  /* 0x000000000e0472ca */ /* 0x040fe200000e0000 */
[----:B------:R-:W-:Y:S01]  /*0350*/  VIADD R23, R13, 0xfffffffd ;  /* 0xfffffffd0d177836 */ /* 0x000fe20000000000 */
[C---:B------:R-:W-:Y:S02]  /*0360*/  R2UR UR5, R15.reuse ;  /* 0x000000000f0572ca */ /* 0x040fe400000e0000 */
[----:B------:R-:W-:Y:S02]  /*0370*/  R2UR UR6, R14 ;  /* 0x000000000e0672ca */ /* 0x000fe400000e0000 */
[----:B------:R-:W-:Y:S01]  /*0380*/  R2UR UR7, R15 ;  /* 0x000000000f0772ca */ /* 0x000fe200000e0000 */
[----:B------:R-:W1:Y:S01]  /*0390*/  LDC.64 R18, c[0x0][0x398] ;  /* 0x0000e600ff127b82 */ /* 0x000e620000000a00 */
[----:B0-----:R-:W-:-:S07]  /*03a0*/  IMAD.WIDE.U32 R22, R23, 0x4, R20 ;  /* 0x0000000417167825 */ /* 0x001fce00078e0014 */
[----:B------:R-:W2:Y:S01]  /*03b0*/  LDG.E R23, desc[UR4][R22.64] ;  /* 0x0000000416177981 */ /* 0x000ea2000c1e1900 */
[----:B-1----:R-:W-:-:S06]  /*03c0*/  IMAD.WIDE.U32 R26, R11, 0x4, R18 ;  /* 0x000000040b1a7825 */ /* 0x002fcc00078e0012 */
[----:B------:R-:W2:Y:S01]  /*03d0*/  LDG.E R26, desc[UR6][R26.64] ;  /* 0x000000061a1a7981 */ /* 0x000ea2000c1e1900 */
[----:B------:R-:W-:Y:S01]  /*03e0*/  IADD3 R29, PT, PT, R13, -0x2, RZ ;  /* 0xfffffffe0d1d7810 */ /* 0x000fe20007ffe0ff */
[----:B--2---:R-:W-:-:S04]  /*03f0*/  FFMA R24, R23, R26, R24 ;  /* 0x0000001a17187223 */ /* 0x004fc80000000018 */
[----:B------:R-:W-:-:S04]  /*0400*/  IMAD.WIDE.U32 R22, R29, 0x4, R20 ;  /* 0x000000041d167825 */ /* 0x000fc800078e0014 */
[----:B------:R-:W-:Y:S02]  /*0410*/  IMAD.WIDE.U32 R28, R0, 0x4, R18 ;  /* 0x00000004001c7825 */ /* 0x000fe400078e0012 */
[----:B------:R-:W2:Y:S04]  /*0420*/  LDG.E R23, desc[UR4][R22.64] ;  /* 0x0000000416177981 */ /* 0x000ea8000c1e1900 */
[----:B------:R-:W2:Y:S01]  /*0430*/  LDG.E R28, desc[UR6][R28.64] ;  /* 0x000000061c1c7981 */ /* 0x000ea2000c1e1900 */
[----:B------:R-:W-:Y:S01]  /*0440*/  IADD3 R27, PT, PT, R13, -0x1, RZ ;  /* 0xffffffff0d1b7810 */ /* 0x000fe20007ffe0ff */
[----:B--2---:R-:W-:-:S04]  /*0450*/  FFMA R24, R23, R28, R24 ;  /* 0x0000001c17187223 */ /* 0x004fc80000000018 */
[----:B------:R-:W-:-:S04]  /*0460*/  IMAD.WIDE.U32 R22, R27, 0x4, R20 ;  /* 0x000000041b167825 */ /* 0x000fc800078e0014 */
[--C-:B------:R-:W-:Y:S02]  /*0470*/  IMAD.WIDE.U32 R26, R6, 0x4, R18.reuse ;  /* 0x00000004061a7825 */ /* 0x100fe400078e0012 */
[----:B------:R-:W2:Y:S04]  /*0480*/  LDG.E R23, desc[UR4][R22.64] ;  /* 0x0000000416177981 */ /* 0x000ea8000c1e1900 */
[----:B------:R-:W2:Y:S01]  /*0490*/  LDG.E R26, desc[UR6][R26.64] ;  /* 0x000000061a1a7981 */ /* 0x000ea2000c1e1900 */
[----:B------:R-:W-:-:S06]  /*04a0*/  IMAD.WIDE.U32 R28, R8, 0x4, R18 ;  /* 0x00000004081c7825 */ /* 0x000fcc00078e0012 */
[----:B------:R-:W3:Y:S01]  /*04b0*/  LDG.E R28, desc[UR6][R28.64] ;  /* 0x000000061c1c7981 */ /* 0x000ee2000c1e1900 */
[----:B--2---:R-:W-:Y:S01]  /*04c0*/  FFMA R24, R23, R26, R24 ;  /* 0x0000001a17187223 */ /* 0x004fe20000000018 */
[----:B------:R-:W-:-:S06]  /*04d0*/  IMAD.WIDE.U32 R22, R13, 0x4, R20 ;  /* 0x000000040d167825 */ /* 0x000fcc00078e0014 */
[----:B------:R-:W3:Y:S01]  /*04e0*/  LDG.E R23, desc[UR4][R22.64] ;  /* 0x0000000416177981 */ /* 0x000ee2000c1e1900 */
[----:B------:R-:W-:-:S06]  /*04f0*/  IMAD.WIDE.U32 R26, R10, 0x4, R18 ;  /* 0x000000040a1a7825 */ /* 0x000fcc00078e0012 */
[----:B------:R-:W2:Y:S01]  /*0500*/  LDG.E R26, desc[UR6][R26.64] ;  /* 0x000000061a1a7981 */ /* 0x000ea2000c1e1900 */
[----:B---3--:R-:W-:Y:S01]  /*0510*/  FFMA R24, R23, R28, R24 ;  /* 0x0000001c17187223 */ /* 0x008fe20000000018 */
[----:B------:R-:W-:-:S04]  /*0520*/  VIADD R23, R13, 0x1 ;  /* 0x000000010d177836 */ /* 0x000fc80000000000 */
[----:B------:R-:W-:-:S06]  /*0530*/  IMAD.WIDE.U32 R22, R23, 0x4, R20 ;  /* 0x0000000417167825 */ /* 0x000fcc00078e0014 */
[----:B------:R-:W2:Y:S01]  /*0540*/  LDG.E R23, desc[UR4][R22.64] ;  /* 0x0000000416177981 */ /* 0x000ea2000c1e1900 */
[----:B------:R-:W-:-:S05]  /*0550*/  IADD3 R29, PT, PT, R13, 0x2, RZ ;  /* 0x000000020d1d7810 */ /* 0x000fca0007ffe0ff */
[----:B------:R-:W-:-:S06]  /*0560*/  IMAD.WIDE.U32 R28, R29, 0x4, R20 ;  /* 0x000000041d1c7825 */ /* 0x000fcc00078e0014 */
[----:B------:R-:W3:Y:S01]  /*0570*/  LDG.E R29, desc[UR4][R28.64] ;  /* 0x000000041c1d7981 */ /* 0x000ee2000c1e1900 */
[----:B--2---:R-:W-:Y:S01]  /*0580*/  FFMA R24, R23, R26, R24 ;  /* 0x0000001a17187223 */ /* 0x004fe20000000018 */
[----:B------:R-:W-:-:S06]  /*0590*/  IMAD.WIDE.U32 R22, R12, 0x4, R18 ;  /* 0x000000040c167825 */ /* 0x000fcc00078e0012 */
[----:B------:R0:W3:Y:S01]  /*05a0*/  LDG.E R22, desc[UR6][R22.64] ;  /* 0x0000000616167981 */ /* 0x0000e2000c1e1900 */
[----:B------:R-:W-:Y:S02]  /*05b0*/  IADD3 R27, PT, PT, R13, 0x3, RZ ;  /* 0x000000030d1b7810 */ /* 0x000fe40007ffe0ff */
[----:B------:R-:W-:Y:S02]  /*05c0*/  R2UR UR8, R14 ;  /* 0x000000000e0872ca */ /* 0x000fe400000e0000 */
[----:B------:R-:W-:Y:S01]  /*05d0*/  R2UR UR9, R15 ;  /* 0x000000000f0972ca */ /* 0x000fe200000e0000 */
[----:B------:R-:W-:-:S04]  /*05e0*/  IMAD.WIDE.U32 R26, R27, 0x4, R20 ;  /* 0x000000041b1a7825 */ /* 0x000fc800078e0014 */
[----:B0-----:R-:W-:Y:S02]  /*05f0*/  VIADD R23, R13, 0x4 ;  /* 0x000000040d177836 */ /* 0x001fe40000000000 */
[----:B------:R-:W2:Y:S02]  /*0600*/  LDG.E R27, desc[UR4][R26.64] ;  /* 0x000000041a1b7981 */ /* 0x000ea4000c1e1900 */
[----:B------:R-:W-:-:S06]  /*0610*/  IMAD.WIDE.U32 R20, R23, 0x4, R20 ;  /* 0x0000000417147825 */ /* 0x000fcc00078e0014 */
[----:B------:R-:W4:Y:S01]  /*0620*/  LDG.E R21, desc[UR4][R20.64] ;  /* 0x0000000414157981 */ /* 0x000f22000c1e1900 */
[----:B---3--:R-:W-:Y:S01]  /*0630*/  FFMA R24, R29, R22, R24 ;  /* 0x000000161d187223 */ /* 0x008fe20000000018 */
[----:B------:R-:W-:-:S04]  /*0640*/  IMAD.WIDE.U32 R22, R7, 0x4, R18 ;  /* 0x0000000407167825 */ /* 0x000fc800078e0012 */
[----:B------:R-:W-:Y:S02]  /*0650*/  IMAD.WIDE.U32 R18, R9, 0x4, R18 ;  /* 0x0000000409127825 */ /* 0x000fe400078e0012 */
[----:B------:R-:W2:Y:S04]  /*0660*/  LDG.E R22, desc[UR6][R22.64] ;  /* 0x0000000616167981 */ /* 0x000ea8000c1e1900 */
[----:B------:R-:W4:Y:S01]  /*0670*/  LDG.E R18, desc[UR8][R18.64] ;  /* 0x0000000812127981 */ /* 0x000f22000c1e1900 */
[----:B------:R-:W-:-:S04]  /*0680*/  IADD3 R25, PT, PT, R25, 0x8, RZ ;  /* 0x0000000819197810 */ /* 0x000fc80007ffe0ff */
[----:B------:R-:W-:Y:S01]  /*0690*/  ISETP.NE.AND P1, PT, R25, RZ, PT ;  /* 0x000000ff1900720c */ /* 0x000fe20003f25270 */
[----:B------:R-:W-:Y:S01]  /*06a0*/  IMAD R0, R5, 0x8, R0 ;  /* 0x0000000805007824 */ /* 0x000fe200078e0200 */
[----:B------:R-:W-:Y:S01]  /*06b0*/  IADD3 R13, PT, PT, R13, 0x8, RZ ;  /* 0x000000080d0d7810 */ /* 0x000fe20007ffe0ff */
[C---:B------:R-:W-:Y:S01]  /*06c0*/  IMAD R10, R5.reuse, 0x8, R10 ;  /* 0x00000008050a7824 */ /* 0x040fe200078e020a */
[C---:B------:R-:W-:Y:S01]  /*06d0*/  LEA R6, R5.reuse, R6, 0x3 ;  /* 0x0000000605067211 */ /* 0x040fe200078e18ff */
[C---:B------:R-:W-:Y:S01]  /*06e0*/  IMAD R9, R5.reuse, 0x8, R9 ;  /* 0x0000000805097824 */ /* 0x040fe200078e0209 */
[C---:B------:R-:W-:Y:S02]  /*06f0*/  LEA R8, R5.reuse, R8, 0x3 ;  /* 0x0000000805087211 */ /* 0x040fe400078e18ff */
[C---:B------:R-:W-:Y:S02]  /*0700*/  LEA R12, R5.reuse, R12, 0x3 ;  /* 0x0000000c050c7211 */ /* 0x040fe400078e18ff */
[----:B------:R-:W-:-:S02]  /*0710*/  LEA R7, R5, R7, 0x3 ;  /* 0x0000000705077211 */ /* 0x000fc400078e18ff */
[----:B------:R-:W-:Y:S01]  /*0720*/  LEA R11, R5, R11, 0x3 ;  /* 0x0000000b050b7211 */ /* 0x000fe200078e18ff */
[----:B--2---:R-:W-:-:S04]  /*0730*/  FFMA R24, R27, R22, R24 ;  /* 0x000000161b187223 */ /* 0x004fc80000000018 */
[----:B----4-:R-:W-:Y:S01]  /*0740*/  FFMA R24, R21, R18, R24 ;  /* 0x0000001215187223 */ /* 0x010fe20000000018 */
[----:B------:R-:W-:Y:S06]  /*0750*/  @P1 BRA `(.L_x_3) ;  /* 0xfffffff800f41947 */ /* 0x000fec000383ffff */
[----:B------:R-:W-:Y:S05]  /*0760*/  BSYNC.RECONVERGENT B0 ;  /* 0x0000000000007941 */ /* 0x000fea0003800200 */
.L_x_2:
[----:B------:R-:W-:Y:S05]  /*0770*/  @!P0 BRA `(.L_x_1) ;  /* 0x0000000400548947 */ /* 0x000fea0003800000 */
[----:B------:R-:W-:Y:S02]  /*0780*/  ISETP.GE.U32.AND P0, PT, R2, 0x4, PT ;  /* 0x000000040200780c */ /* 0x000fe40003f06070 */
[----:B------:R-:W-:-:S04]  /*0790*/  LOP3.LUT R20, R3, 0x3, RZ, 0xc0, !PT ;  /* 0x0000000303147812 */ /* 0x000fc800078ec0ff */
[----:B------:R-:W-:-:S07]  /*07a0*/  ISETP.NE.AND P1, PT, R20, RZ, PT ;  /* 0x000000ff1400720c */ /* 0x000fce0003f25270 */
[----:B------:R-:W-:Y:S06]  /*07b0*/  @!P0 BRA `(.L_x_4) ;  /* 0x0000000000a48947 */ /* 0x000fec0003800000 */
[----:B------:R-:W0:Y:S01]  /*07c0*/  LDC.64 R6, c[0x0][0x398] ;  /* 0x0000e600ff067b82 */ /* 0x000e220000000a00 */
[----:B------:R-:W-:Y:S01]  /*07d0*/  R2UR UR4, R14 ;  /* 0x000000000e0472ca */ /* 0x000fe200000e0000 */
[----:B------:R-:W-:Y:S01]  /*07e0*/  IMAD R23, R16, R3, R4 ;  /* 0x0000000310177224 */ /* 0x000fe200078e0204 */
[C---:B------:R-:W-:Y:S01]  /*07f0*/  R2UR UR5, R15.reuse ;  /* 0x000000000f0572ca */ /* 0x040fe200000e0000 */
[----:B------:R-:W-:Y:S01]  /*0800*/  IMAD R22, R4, R5, R17 ;  /* 0x0000000504167224 */ /* 0x000fe200078e0211 */
[C---:B------:R-:W-:Y:S02]  /*0810*/  R2UR UR8, R14.reuse ;  /* 0x000000000e0872ca */ /* 0x040fe400000e0000 */
[C---:B------:R-:W-:Y:S01]  /*0820*/  R2UR UR9, R15.reuse ;  /* 0x000000000f0972ca */ /* 0x040fe200000e0000 */
[----:B------:R-:W1:Y:S01]  /*0830*/  LDC.64 R8, c[0x0][0x390] ;  /* 0x0000e400ff087b82 */ /* 0x000e620000000a00 */
[----:B------:R-:W-:Y:S02]  /*0840*/  R2UR UR6, R14 ;  /* 0x000000000e0672ca */ /* 0x000fe400000e0000 */
[----:B------:R-:W-:-:S02]  /*0850*/  R2UR UR7, R15 ;  /* 0x000000000f0772ca */ /* 0x000fc400000e0000 */
[C---:B------:R-:W-:Y:S02]  /*0860*/  IADD3 R11, PT, PT, R23.reuse, 0x1, RZ ;  /* 0x00000001170b7810 */ /* 0x040fe40007ffe0ff */
[----:B------:R-:W-:Y:S01]  /*0870*/  IADD3 R25, PT, PT, R23, 0x2, RZ ;  /* 0x0000000217197810 */ /* 0x000fe20007ffe0ff */
[----:B0-----:R-:W-:-:S04]  /*0880*/  IMAD.WIDE.U32 R12, R22, 0x4, R6 ;  /* 0x00000004160c7825 */ /* 0x001fc800078e0006 */
[----:B------:R-:W-:Y:S01]  /*0890*/  IMAD.IADD R22, R22, 0x1, R5 ;  /* 0x0000000116167824 */ /* 0x000fe200078e0205 */
[----:B------:R-:W-:-:S03]  /*08a0*/  R2UR UR10, R14 ;  /* 0x000000000e0a72ca */ /* 0x000fc600000e0000 */
[----:B------:R-:W2:Y:S01]  /*08b0*/  LDG.E R0, desc[UR6][R12.64] ;  /* 0x000000060c007981 */ /* 0x000ea2000c1e1900 */
[----:B-1----:R-:W-:Y:S01]  /*08c0*/  IMAD.WIDE.U32 R18, R23, 0x4, R8 ;  /* 0x0000000417127825 */ /* 0x002fe200078e0008 */
[----:B------:R-:W-:-:S03]  /*08d0*/  IADD3 R26, PT, PT, R22, R5, RZ ;  /* 0x00000005161a7210 */ /* 0x000fc60007ffe0ff */
[----:B------:R-:W-:Y:S01]  /*08e0*/  IMAD.WIDE.U32 R10, R11, 0x4, R8 ;  /* 0x000000040b0a7825 */ /* 0x000fe200078e0008 */
[----:B------:R0:W2:Y:S01]  /*08f0*/  LDG.E R21, desc[UR4][R18.64] ;  /* 0x0000000412157981 */ /* 0x0000a2000c1e1900 */
[C---:B------:R-:W-:Y:S02]  /*0900*/  R2UR UR11, R15.reuse ;  /* 0x000000000f0b72ca */ /* 0x040fe400000e0000 */
[----:B------:R-:W-:Y:S01]  /*0910*/  R2UR UR12, R14 ;  /* 0x000000000e0c72ca */ /* 0x000fe200000e0000 */
[----:B------:R1:W3:Y:S01]  /*0920*/  LDG.E R2, desc[UR8][R10.64] ;  /* 0x000000080a027981 */ /* 0x0002e2000c1e1900 */
[----:B------:R-:W-:Y:S01]  /*0930*/  R2UR UR13, R15 ;  /* 0x000000000f0d72ca */ /* 0x000fe200000e0000 */
[----:B------:R-:W-:Y:S02]  /*0940*/  VIADD R23, R23, 0x3 ;  /* 0x0000000317177836 */ /* 0x000fe40000000000 */
[----:B0-----:R-:W-:-:S04]  /*0950*/  IMAD.WIDE.U32 R18, R22, 0x4, R6 ;  /* 0x0000000416127825 */ /* 0x001fc800078e0006 */
[----:B-1----:R-:W-:Y:S01]  /*0960*/  IMAD.WIDE.U32 R10, R25, 0x4, R8 ;  /* 0x00000004190a7825 */ /* 0x002fe200078e0008 */
[C---:B------:R-:W-:Y:S01]  /*0970*/  IADD3 R25, PT, PT, R26.reuse, R5, RZ ;  /* 0x000000051a197210 */ /* 0x040fe20007ffe0ff */
[----:B------:R-:W3:Y:S02]  /*0980*/  LDG.E R19, desc[UR4][R18.64] ;  /* 0x0000000412137981 */ /* 0x000ee4000c1e1900 */
[----:B------:R-:W-:Y:S02]  /*0990*/  IMAD.WIDE.U32 R12, R26, 0x4, R6 ;  /* 0x000000041a0c7825 */ /* 0x000fe400078e0006 */
[----:B------:R-:W4:Y:S02]  /*09a0*/  LDG.E R11, desc[UR6][R10.64] ;  /* 0x000000060a0b7981 */ /* 0x000f24000c1e1900 */
[----:B------:R-:W-:Y:S02]  /*09b0*/  IMAD.WIDE.U32 R8, R23, 0x4, R8 ;  /* 0x0000000417087825 */ /* 0x000fe400078e0008 */
[----:B------:R-:W4:Y:S02]  /*09c0*/  LDG.E R12, desc[UR8][R12.64] ;  /* 0x000000080c0c7981 */ /* 0x000f24000c1e1900 */
[----:B------:R-:W-:-:S02]  /*09d0*/  IMAD.WIDE.U32 R6, R25, 0x4, R6 ;  /* 0x0000000419067825 */ /* 0x000fc400078e0006 */
[----:B------:R-:W5:Y:S04]  /*09e0*/  LDG.E R9, desc[UR10][R8.64] ;  /* 0x0000000a08097981 */ /* 0x000f68000c1e1900 */
[----:B------:R-:W5:Y:S01]  /*09f0*/  LDG.E R6, desc[UR12][R6.64] ;  /* 0x0000000c06067981 */ /* 0x000f62000c1e1900 */
[----:B------:R-:W-:Y:S01]  /*0a00*/  IADD3 R4, PT, PT, R4, 0x4, RZ ;  /* 0x0000000404047810 */ /* 0x000fe20007ffe0ff */
[----:B--2---:R-:W-:-:S04]  /*0a10*/  FFMA R21, R21, R0, R24 ;  /* 0x0000000015157223 */ /* 0x004fc80000000018 */
[----:B---3--:R-:W-:-:S04]  /*0a20*/  FFMA R2, R2, R19, R21 ;  /* 0x0000001302027223 */ /* 0x008fc80000000015 */
[----:B----4-:R-:W-:-:S04]  /*0a30*/  FFMA R2, R11, R12, R2 ;  /* 0x0000000c0b027223 */ /* 0x010fc80000000002 */
[----:B-----5:R-:W-:-:S07]  /*0a40*/  FFMA R24, R9, R6, R2 ;  /* 0x0000000609187223 */ /* 0x020fce0000000002 */
.L_x_4:
[----:B------:R-:W-:Y:S05]  /*0a50*/  @!P1 BRA `(.L_x_1) ;  /* 0x00000000009c9947 */ /* 0x000fea0003800000 */
[----:B------:R-:W0:Y:S01]  /*0a60*/  LDC.64 R18, c[0x0][0x390] ;  /* 0x0000e400ff127b82 */ /* 0x000e220000000a00 */
[----:B------:R-:W-:Y:S02]  /*0a70*/  ISETP.NE.AND P0, PT, R20, 0x1, PT ;  /* 0x000000011400780c */ /* 0x000fe40003f05270 */
[----:B------:R-:W-:-:S04]  /*0a80*/  LOP3.LUT R0, R3, 0x1, RZ, 0xc0, !PT ;  /* 0x0000000103007812 */ /* 0x000fc800078ec0ff */
[----:B------:R-:W-:Y:S01]  /*0a90*/  ISETP.NE.U32.AND P1, PT, R0, 0x1, PT ;  /* 0x000000010000780c */ /* 0x000fe20003f25070 */
[----:B------:R-:W1:Y:S06]  /*0aa0*/  LDC.64 R10, c[0x0][0x398] ;  /* 0x0000e600ff0a7b82 */ /* 0x000e6c0000000a00 */
[----:B------:R-:W-:Y:S02]  /*0ab0*/  @P0 R2UR UR4, R14 ;  /* 0x000000000e0402ca */ /* 0x000fe400000e0000 */
[----:B------:R-:W2:Y:S01]  /*0ac0*/  LDC.64 R8, c[0x0][0x390] ;  /* 0x0000e400ff087b82 */ /* 0x000ea20000000a00 */
[----:B------:R-:W-:-:S07]  /*0ad0*/  @P0 R2UR UR5, R15 ;  /* 0x000000000f0502ca */ /* 0x000fce00000e0000 */
[----:B------:R-:W3:Y:S01]  /*0ae0*/  LDC.64 R6, c[0x0][0x398] ;  /* 0x0000e600ff067b82 */ /* 0x000ee20000000a00 */
[----:B------:R-:W-:Y:S02]  /*0af0*/  @P0 IMAD R12, R4, R5, R17 ;  /* 0x00000005040c0224 */ /* 0x000fe400078e0211 */
[----:B------:R-:W-:Y:S01]  /*0b00*/  @P0 IMAD R13, R16, R3, R4 ;  /* 0x00000003100d0224 */ /* 0x000fe200078e0204 */
[C---:B------:R-:W-:Y:S02]  /*0b10*/  @P0 R2UR UR6, R14.reuse ;  /* 0x000000000e0602ca */ /* 0x040fe400000e0000 */
[----:B------:R-:W-:Y:S01]  /*0b20*/  @P0 R2UR UR7, R15 ;  /* 0x000000000f0702ca */ /* 0x000fe200000e0000 */
[----:B0-----:R-:W-:Y:S01]  /*0b30*/  @P0 IMAD.WIDE.U32 R20, R13, 0x4, R18 ;  /* 0x000000040d140825 */ /* 0x001fe200078e0012 */
[----:B------:R-:W-:Y:S02]  /*0b40*/  @P0 R2UR UR8, R14 ;  /* 0x000000000e0802ca */ /* 0x000fe400000e0000 */
[----:B------:R-:W-:Y:S01]  /*0b50*/  @P0 R2UR UR9, R15 ;  /* 0x000000000f0902ca */ /* 0x000fe200000e0000 */
[----:B------:R-:W-:Y:S01]  /*0b60*/  @P0 VIADD R23, R13, 0x1 ;  /* 0x000000010d170836 */ /* 0x000fe20000000000 */
[----:B------:R-:W-:Y:S01]  /*0b70*/  @P0 IADD3 R4, PT, PT, R4, 0x2, RZ ;  /* 0x0000000204040810 */ /* 0x000fe20007ffe0ff */
[----:B------:R-:W4:Y:S01]  /*0b80*/  @P0 LDG.E R21, desc[UR4][R20.64] ;  /* 0x0000000414150981 */ /* 0x000f22000c1e1900 */
[C---:B------:R-:W-:Y:S01]  /*0b90*/  @P0 IADD3 R25, PT, PT, R12.reuse, R5, RZ ;  /* 0x000000050c190210 */ /* 0x040fe20007ffe0ff */
[----:B-1----:R-:W-:Y:S01]  /*0ba0*/  @P0 IMAD.WIDE.U32 R12, R12, 0x4, R10 ;  /* 0x000000040c0c0825 */ /* 0x002fe200078e000a */
[----:B------:R-:W-:-:S02]  /*0bb0*/  @!P1 R2UR UR10, R14 ;  /* 0x000000000e0a92ca */ /* 0x000fc400000e0000 */
[----:B------:R-:W-:Y:S01]  /*0bc0*/  @!P1 R2UR UR11, R15 ;  /* 0x000000000f0b92ca */ /* 0x000fe200000e0000 */
[----:B------:R-:W-:Y:S01]  /*0bd0*/  @P0 IMAD.WIDE.U32 R18, R23, 0x4, R18 ;  /* 0x0000000417120825 */ /* 0x000fe200078e0012 */
[----:B------:R-:W-:Y:S01]  /*0be0*/  @!P1 R2UR UR12, R14 ;  /* 0x000000000e0c92ca */ /* 0x000fe200000e0000 */
[----:B------:R-:W4:Y:S01]  /*0bf0*/  @P0 LDG.E R12, desc[UR4][R12.64] ;  /* 0x000000040c0c0981 */ /* 0x000f22000c1e1900 */
[----:B------:R-:W-:Y:S01]  /*0c00*/  @!P1 R2UR UR13, R15 ;  /* 0x000000000f0d92ca */ /* 0x000fe200000e0000 */
[----:B------:R-:W-:Y:S02]  /*0c10*/  @P0 IMAD.WIDE.U32 R10, R25, 0x4, R10 ;  /* 0x00000004190a0825 */ /* 0x000fe400078e000a */
[----:B------:R-:W5:Y:S02]  /*0c20*/  @P0 LDG.E R18, desc[UR6][R18.64] ;  /* 0x0000000612120981 */ /* 0x000f64000c1e1900 */
[----:B------:R-:W-:Y:S02]  /*0c30*/  @!P1 IMAD R3, R16, R3, R4 ;  /* 0x0000000310039224 */ /* 0x000fe400078e0204 */
[----:B------:R-:W-:Y:S01]  /*0c40*/  @!P1 IMAD R23, R4, R5, R17 ;  /* 0x0000000504179224 */ /* 0x000fe200078e0211 */
[----:B------:R-:W5:Y:S01]  /*0c50*/  @P0 LDG.E R10, desc[UR8][R10.64] ;  /* 0x000000080a0a0981 */ /* 0x000f62000c1e1900 */
[----:B--2---:R-:W-:-:S04]  /*0c60*/  @!P1 IMAD.WIDE.U32 R8, R3, 0x4, R8 ;  /* 0x0000000403089825 */ /* 0x004fc800078e0008 */
[----:B---3--:R-:W-:Y:S02]  /*0c70*/  @!P1 IMAD.WIDE.U32 R6, R23, 0x4, R6 ;  /* 0x0000000417069825 */ /* 0x008fe400078e0006 */
[----:B------:R-:W2:Y:S04]  /*0c80*/  @!P1 LDG.E R9, desc[UR10][R8.64] ;  /* 0x0000000a08099981 */ /* 0x000ea8000c1e1900 */
[----:B------:R-:W2:Y:S01]  /*0c90*/  @!P1 LDG.E R6, desc[UR12][R6.64] ;  /* 0x0000000c06069981 */ /* 0x000ea2000c1e1900 */
[----:B----4-:R-:W-:-:S04]  /*0ca0*/  @P0 FFMA R21, R21, R12, R24 ;  /* 0x0000000c15150223 */ /* 0x010fc80000000018 */
[----:B-----5:R-:W-:-:S04]  /*0cb0*/  @P0 FFMA R24, R18, R10, R21 ;  /* 0x0000000a12180223 */ /* 0x020fc80000000015 */
[----:B--2---:R-:W-:-:S07]  /*0cc0*/  @!P1 FFMA R24, R9, R6, R24 ;  /* 0x0000000609189223 */ /* 0x004fce0000000018 */
.L_x_1:
[----:B------:R-:W0:Y:S01]  /*0cd0*/  LDC.64 R2, c[0x0][0x3a0] ;  /* 0x0000e800ff027b82 */ /* 0x000e220000000a00 */
[----:B------:R-:W-:Y:S01]  /*0ce0*/  R2UR UR4, R14 ;  /* 0x000000000e0472ca */ /* 0x000fe200000e0000 */
[----:B------:R-:W-:Y:S01]  /*0cf0*/  IMAD R5, R16, R5, R17 ;  /* 0x0000000510057224 */ /* 0x000fe200078e0211 */
[----:B------:R-:W-:-:S03]  /*0d00*/  R2UR UR5, R15 ;  /* 0x000000000f0572ca */ /* 0x000fc600000e0000 */
[----:B0-----:R-:W-:-:S10]  /*0d10*/  IMAD.WIDE.U32 R2, R5, 0x4, R2 ;  /* 0x0000000405027825 */ /* 0x001fd400078e0002 */
[----:B------:R-:W-:Y:S01]  /*0d20*/  STG.E desc[UR4][R2.64], R24 ;  /* 0x0000001802007986 */ /* 0x000fe2000c101904 */
[----:B------:R-:W-:Y:S05]  /*0d30*/  EXIT ;  /* 0x000000000000794d */ /* 0x000fea0003800000 */
.L_x_5:
[----:B------:R-:W-:-:S00]  /*0d40*/  BRA `(.L_x_5) ;  /* 0xfffffffc00fc7947 */ /* 0x000fc0000383ffff */
[----:B------:R-:W-:-:S00]  /*0d50*/  NOP ;  /* 0x0000000000007918 */ /* 0x000fc00000000000 */
        /* <DEDUP_REMOVED lines=10> */
.L_x_6:


//--------------------- .nv.global.init           --------------------------
	.section	.nv.global.init,"aw",@progbits
.nv.global.init:
	.type		$str,@object
	.size		$str,(.L_0 - $str)
$str:
        /*0000*/ 	.byte	0x78, 0x2f, 0x72, 0x6f, 0x77, 0x3a, 0x25, 0x64, 0x20, 0x79, 0x2f, 0x63, 0x6f, 0x6c, 0x75, 0x6d
        /*0010*/ 	.byte	0x6e, 0x3a, 0x25, 0x64, 0x0a, 0x00
.L_0:


//--------------------- .nv.shared.reserved.0     --------------------------
	.section	.nv.shared.reserved.0,"aw",@nobits
	.weak		__nv_reservedSMEM_offset_0_alias
	.size		__nv_reservedSMEM_offset_0_alias, 0, 64
	.other		__nv_reservedSMEM_offset_0_alias,@"STO_CUDA_RESERVED_SHARED STV_DEFAULT"
__nv_reservedSMEM_offset_0_alias:
	.zero		0
	.zero		64


//--------------------- .nv.constant0._Z10gemmKerneliiiPKfS0_Pf --------------------------
	.section	.nv.constant0._Z10gemmKerneliiiPKfS0_Pf,"a",@progbits
	.sectionflags	@""
	.align	4
.nv.constant0._Z10gemmKerneliiiPKfS0_Pf:
	.zero		936


//--------------------- SYMBOLS --------------------------

	.type		.nv.reservedSmem.offset0,@object
	.size		.nv.reservedSmem.offset0,0x4
	.type		vprintf,@function
